//
// Generated by NVIDIA NVVM Compiler
//
// Compiler Build ID: CL-36424714
// Cuda compilation tools, release 13.0, V13.0.88
// Based on NVVM 20.0.0
//

.version 9.0
.target sm_100
.address_size 64

	// .globl	activation

.visible .entry activation(
	.param .u64 .ptr .align 1 activation_param_0,
	.param .u32 activation_param_1,
	.param .u64 .ptr .align 1 activation_param_2,
	.param .u64 .ptr .align 1 activation_param_3
)
{
	.reg .pred 	%p<9>;
	.reg .b32 	%r<50>;
	.reg .b32 	%f<9>;
	.reg .b64 	%rd<13>;

	ld.param.u64 	%rd5, [activation_param_0];
	ld.param.u32 	%r19, [activation_param_1];
	ld.param.u64 	%rd6, [activation_param_2];
	ld.param.u64 	%rd7, [activation_param_3];
	cvta.to.global.u64 	%rd1, %rd7;
	cvta.to.global.u64 	%rd2, %rd6;
	cvta.to.global.u64 	%rd3, %rd5;
	mov.u32 	%r20, %ctaid.x;
	mov.u32 	%r1, %ntid.x;
	mov.u32 	%r21, %tid.x;
	mad.lo.s32 	%r43, %r20, %r1, %r21;
	ld.global.u32 	%r22, [%rd3+12];
	setp.ge.s32 	%p1, %r43, %r22;
	@%p1 bra 	$L__BB0_12;
	setp.lt.s32 	%p2, %r19, 1;
	@%p2 bra 	$L__BB0_12;
	mov.u32 	%r23, %nctaid.x;
	mul.lo.s32 	%r3, %r1, %r23;
$L__BB0_3:
	ld.global.u32 	%r25, [%rd3+4];
	ld.global.u32 	%r26, [%rd3+8];
	mul.lo.s32 	%r27, %r26, %r25;
	div.s32 	%r28, %r43, %r27;
	mul.lo.s32 	%r29, %r28, %r27;
	sub.s32 	%r30, %r43, %r29;
	div.s32 	%r31, %r30, %r26;
	ld.global.u32 	%r32, [%rd3];
	mul.lo.s32 	%r33, %r32, %r28;
	mad.lo.s32 	%r34, %r33, %r25, %r31;
	mad.lo.s32 	%r35, %r31, %r26, %r29;
	sub.s32 	%r36, %r43, %r35;
	mad.lo.s32 	%r5, %r34, %r26, %r36;
	add.s32 	%r37, %r32, -1;
	mad.lo.s32 	%r6, %r29, %r37, %r43;
	mov.b32 	%r44, 0;
$L__BB0_4:
	ld.global.u32 	%r38, [%rd3+4];
	ld.global.u32 	%r39, [%rd3+8];
	mul.lo.s32 	%r8, %r39, %r38;
	ld.global.u32 	%r40, [%rd3];
	mul.lo.s32 	%r9, %r40, %r8;
	setp.lt.s32 	%p3, %r9, 1;
	mov.u32 	%r47, %r5;
	@%p3 bra 	$L__BB0_10;
	mov.f32 	%f7, 0fFF800000;
	mov.b32 	%r46, 0;
	mov.u32 	%r45, %r6;
	mov.u32 	%r47, %r5;
$L__BB0_6:
	mul.wide.s32 	%rd4, %r45, 4;
	add.s64 	%rd8, %rd2, %rd4;
	ld.global.f32 	%f2, [%rd8];
	setp.leu.f32 	%p4, %f2, %f7;
	@%p4 bra 	$L__BB0_9;
	add.s64 	%rd9, %rd1, %rd4;
	ld.global.f32 	%f5, [%rd9];
	setp.neu.f32 	%p5, %f5, 0f00000000;
	@%p5 bra 	$L__BB0_9;
	mov.f32 	%f7, %f2;
	mov.u32 	%r47, %r45;
$L__BB0_9:
	add.s32 	%r46, %r46, %r8;
	add.s32 	%r45, %r45, %r8;
	setp.lt.s32 	%p6, %r46, %r9;
	@%p6 bra 	$L__BB0_6;
$L__BB0_10:
	mul.wide.s32 	%rd10, %r47, 4;
	add.s64 	%rd11, %rd2, %rd10;
	ld.global.f32 	%f6, [%rd11];
	add.s64 	%rd12, %rd1, %rd10;
	st.global.f32 	[%rd12], %f6;
	add.s32 	%r44, %r44, 1;
	setp.ne.s32 	%p7, %r44, %r19;
	@%p7 bra 	$L__BB0_4;
	add.s32 	%r43, %r43, %r3;
	ld.global.u32 	%r42, [%rd3+12];
	setp.lt.s32 	%p8, %r43, %r42;
	@%p8 bra 	$L__BB0_3;
$L__BB0_12:
	ret;

}


// ===== COMPILED SASS (sm_100) =====

	.target	sm_100

	.elftype	@"ET_EXEC"


//--------------------- .note.nv.tkinfo           --------------------------
	.section	.note.nv.tkinfo,"",@"SHT_NOTE"
	.sectionflags	@"SHF_NOTE_NV_TKINFO"
	.tkinfo
        /*0018*/ 	.word	0x00000002
        /*0030*/ 	.string	""
        /*0030*/ 	.string	"ptxas"
        /*0030*/ 	.string	"Cuda compilation tools, release 13.0, V13.0.88"
        /*0030*/ 	.string	"Build cuda_13.0.r13.0/compiler.36424714_0"
        /*0030*/ 	.string	"-arch sm_100 -m 64 "



//--------------------- .note.nv.cuinfo           --------------------------
	.section	.note.nv.cuinfo,"",@"SHT_NOTE"
	.sectionflags	@"SHF_NOTE_NV_CUINFO"
        /*0018*/ 	.short	0x0002
        /*001a*/ 	.short	0x0064
        /*001c*/ 	.short	0x0082
	.zero		2


//--------------------- .nv.info                  --------------------------
	.section	.nv.info,"",@"SHT_CUDA_INFO"
	.align	4


	//----- nvinfo : EIATTR_REGCOUNT
	.align		4
        /*0000*/ 	.byte	0x04, 0x2f
        /*0002*/ 	.short	(.L_1 - .L_0)
	.align		4
.L_0:
        /*0004*/ 	.word	index@(activation)
        /*0008*/ 	.word	0x00000016


	//----- nvinfo : EIATTR_FRAME_SIZE
	.align		4
.L_1:
        /*000c*/ 	.byte	0x04, 0x11
        /*000e*/ 	.short	(.L_3 - .L_2)
	.align		4
.L_2:
        /*0010*/ 	.word	index@(activation)
        /*0014*/ 	.word	0x00000000


	//----- nvinfo : EIATTR_MIN_STACK_SIZE
	.align		4
.L_3:
        /*0018*/ 	.byte	0x04, 0x12
        /*001a*/ 	.short	(.L_5 - .L_4)
	.align		4
.L_4:
        /*001c*/ 	.word	index@(activation)
        /*0020*/ 	.word	0x00000000
.L_5:


//--------------------- .nv.compat                --------------------------
	.section	.nv.compat,"",@"SHT_CUDA_COMPAT_INFO"
	.align	4
        /*0000*/ 	.byte	0x02, 0x09, 0x00, 0x00, 0x02, 0x02, 0x01, 0x00, 0x02, 0x05, 0x05, 0x00, 0x03, 0x07, 0x01, 0x01
        /*0010*/ 	.byte	0x02, 0x03, 0x00, 0x00, 0x02, 0x06, 0x01, 0x00, 0x04, 0x0b, 0x08, 0x00, 0x09, 0x00, 0x00, 0x00
        /*0020*/ 	.byte	0x00, 0x00, 0x00, 0x00


//--------------------- .nv.info.activation       --------------------------
	.section	.nv.info.activation,"",@"SHT_CUDA_INFO"
	.sectionflags	@""
	.align	4


	//----- nvinfo : EIATTR_CUDA_API_VERSION
	.align		4
        /*0000*/ 	.byte	0x04, 0x37
        /*0002*/ 	.short	(.L_7 - .L_6)
.L_6:
        /*0004*/ 	.word	0x00000082


	//----- nvinfo : EIATTR_KPARAM_INFO
	.align		4
.L_7:
        /*0008*/ 	.byte	0x04, 0x17
        /*000a*/ 	.short	(.L_9 - .L_8)
.L_8:
        /*000c*/ 	.word	0x00000000
        /*0010*/ 	.short	0x0003
        /*0012*/ 	.short	0x0018
        /*0014*/ 	.byte	0x00, 0xf5, 0x21, 0x00


	//----- nvinfo : EIATTR_KPARAM_INFO
	.align		4
.L_9:
        /*0018*/ 	.byte	0x04, 0x17
        /*001a*/ 	.short	(.L_11 - .L_10)
.L_10:
        /*001c*/ 	.word	0x00000000
        /*0020*/ 	.short	0x0002
        /*0022*/ 	.short	0x0010
        /*0024*/ 	.byte	0x00, 0xf5, 0x21, 0x00


	//----- nvinfo : EIATTR_KPARAM_INFO
	.align		4
.L_11:
        /*0028*/ 	.byte	0x04, 0x17
        /*002a*/ 	.short	(.L_13 - .L_12)
.L_12:
        /*002c*/ 	.word	0x00000000
        /*0030*/ 	.short	0x0001
        /*0032*/ 	.short	0x0008
        /*0034*/ 	.byte	0x00, 0xf0, 0x11, 0x00


	//----- nvinfo : EIATTR_KPARAM_INFO
	.align		4
.L_13:
        /*0038*/ 	.byte	0x04, 0x17
        /*003a*/ 	.short	(.L_15 - .L_14)
.L_14:
        /*003c*/ 	.word	0x00000000
        /*0040*/ 	.short	0x0000
        /*0042*/ 	.short	0x0000
        /*0044*/ 	.byte	0x00, 0xf5, 0x21, 0x00


	//----- nvinfo : EIATTR_SPARSE_MMA_MASK
	.align		4
.L_15:
        /*0048*/ 	.byte	0x03, 0x50
        /*004a*/ 	.short	0x0000


	//----- nvinfo : EIATTR_MAXREG_COUNT
	.align		4
        /*004c*/ 	.byte	0x03, 0x1b
        /*004e*/ 	.short	0x00ff


	//----- nvinfo : EIATTR_MERCURY_ISA_VERSION
	.align		4
        /*0050*/ 	.byte	0x03, 0x5f
        /*0052*/ 	.short	0x0101


	//----- nvinfo : EIATTR_VRC_CTA_INIT_COUNT
	.align		4
        /*0054*/ 	.byte	0x02, 0x4a
	.zero		1
	.zero		1


	//----- nvinfo : EIATTR_EXIT_INSTR_OFFSETS
	.align		4
        /*0058*/ 	.byte	0x04, 0x1c
        /*005a*/ 	.short	(.L_17 - .L_16)


	//   ....[0]....
.L_16:
        /*005c*/ 	.word	0x00000090


	//   ....[1]....
        /*0060*/ 	.word	0x000000c0


	//   ....[2]....
        /*0064*/ 	.word	0x000007e0


	//----- nvinfo : EIATTR_CRS_STACK_SIZE
	.align		4
.L_17:
        /*0068*/ 	.byte	0x04, 0x1e
        /*006a*/ 	.short	(.L_19 - .L_18)
.L_18:
        /*006c*/ 	.word	0x00000000


	//----- nvinfo : EIATTR_CBANK_PARAM_SIZE
	.align		4
.L_19:
        /*0070*/ 	.byte	0x03, 0x19
        /*0072*/ 	.short	0x0020


	//----- nvinfo : EIATTR_PARAM_CBANK
	.align		4
        /*0074*/ 	.byte	0x04, 0x0a
        /*0076*/ 	.short	(.L_21 - .L_20)
	.align		4
.L_20:
        /*0078*/ 	.word	index@(.nv.constant0.activation)
        /*007c*/ 	.short	0x0380
        /*007e*/ 	.short	0x0020


	//----- nvinfo : EIATTR_SW_WAR
	.align		4
.L_21:
        /*0080*/ 	.byte	0x04, 0x36
        /*0082*/ 	.short	(.L_23 - .L_22)
.L_22:
        /*0084*/ 	.word	0x00000008
.L_23:


//--------------------- .nv.callgraph             --------------------------
	.section	.nv.callgraph,"",@"SHT_CUDA_CALLGRAPH"
	.align	4
	.sectionentsize	8
	.align		4
        /*0000*/ 	.word	0x00000000
	.align		4
        /*0004*/ 	.word	0xffffffff
	.align		4
        /*0008*/ 	.word	0x00000000
	.align		4
        /*000c*/ 	.word	0xfffffffe
	.align		4
        /*0010*/ 	.word	0x00000000
	.align		4
        /*0014*/ 	.word	0xfffffffd
	.align		4
        /*0018*/ 	.word	0x00000000
	.align		4
        /*001c*/ 	.word	0xfffffffc


//--------------------- .text.activation          --------------------------
	.section	.text.activation,"ax",@progbits
	.align	128
        .global         activation
        .type           activation,@function
        .size           activation,(.L_x_7 - activation)
        .other          activation,@"STO_CUDA_ENTRY STV_DEFAULT"
activation:
.text.activation:
[----:B------:R-:W-:Y:S08]  /*0000*/  LDC R1, c[0x0][0x37c] ;  /* 0x0000df00ff017b82 */ /* 0x000ff00000000800 */
[----:B------:R-:W0:Y:S01]  /*0010*/  LDC.64 R2, c[0x0][0x380] ;  /* 0x0000e000ff027b82 */ /* 0x000e220000000a00 */
[----:B------:R-:W0:Y:S02]  /*0020*/  LDCU.64 UR4, c[0x0][0x358] ;  /* 0x00006b00ff0477ac */ /* 0x000e240008000a00 */
[----:B0-----:R-:W2:Y:S05]  /*0030*/  LDG.E R3, desc[UR4][R2.64+0xc] ;  /* 0x00000c0402037981 */ /* 0x001eaa000c1e1900 */
[----:B------:R-:W0:Y:S01]  /*0040*/  S2UR UR6, SR_CTAID.X ;  /* 0x00000000000679c3 */ /* 0x000e220000002500 */
[----:B------:R-:W0:Y:S07]  /*0050*/  S2R R5, SR_TID.X ;  /* 0x0000000000057919 */ /* 0x000e2e0000002100 */
[----:B------:R-:W0:Y:S02]  /*0060*/  LDC R4, c[0x0][0x360] ;  /* 0x0000d800ff047b82 */ /* 0x000e240000000800 */
[----:B0-----:R-:W-:-:S05]  /*0070*/  IMAD R0, R4, UR6, R5 ;  /* 0x0000000604007c24 */ /* 0x001fca000f8e0205 */
[----:B--2---:R-:W-:-:S13]  /*0080*/  ISETP.GE.AND P0, PT, R0, R3, PT ;  /* 0x000000030000720c */ /* 0x004fda0003f06270 */
[----:B------:R-:W-:Y:S05]  /*0090*/  @P0 EXIT ;  /* 0x000000000000094d */ /* 0x000fea0003800000 */
[----:B------:R-:W0:Y:S02]  /*00a0*/  LDC R2, c[0x0][0x388] ;  /* 0x0000e200ff027b82 */ /* 0x000e240000000800 */
[----:B0-----:R-:W-:-:S13]  /*00b0*/  ISETP.GE.AND P0, PT, R2, 0x1, PT ;  /* 0x000000010200780c */ /* 0x001fda0003f06270 */
[----:B------:R-:W-:Y:S05]  /*00c0*/  @!P0 EXIT ;  /* 0x000000000000894d */ /* 0x000fea0003800000 */
[----:B------:R-:W0:Y:S02]  /*00d0*/  LDCU UR6, c[0x0][0x370] ;  /* 0x00006e00ff0677ac */ /* 0x000e240008000800 */
[----:B0-----:R-:W-:-:S07]  /*00e0*/  IMAD R3, R4, UR6, RZ ;  /* 0x0000000604037c24 */ /* 0x001fce000f8e02ff */
.L_x_5:
[----:B0-----:R-:W0:Y:S02]  /*00f0*/  LDC.64 R8, c[0x0][0x380] ;  /* 0x0000e000ff087b82 */ /* 0x001e240000000a00 */
[----:B0-----:R-:W2:Y:S04]  /*0100*/  LDG.E R5, desc[UR4][R8.64+0x4] ;  /* 0x0000040408057981 */ /* 0x001ea8000c1e1900 */
[----:B------:R-:W2:Y:S04]  /*0110*/  LDG.E R2, desc[UR4][R8.64+0x8] ;  /* 0x0000080408027981 */ /* 0x000ea8000c1e1900 */
[----:B------:R0:W3:Y:S02]  /*0120*/  LDG.E R4, desc[UR4][R8.64] ;  /* 0x0000000408047981 */ /* 0x0000e4000c1e1900 */
[----:B0-----:R-:W-:Y:S01]  /*0130*/  IABS R8, R0 ;  /* 0x0000000000087213 */ /* 0x001fe20000000000 */
[-C--:B--2---:R-:W-:Y:S01]  /*0140*/  IMAD R7, R5, R2.reuse, RZ ;  /* 0x0000000205077224 */ /* 0x084fe200078e02ff */
[----:B------:R-:W-:-:S04]  /*0150*/  IABS R14, R2 ;  /* 0x00000002000e7213 */ /* 0x000fc80000000000 */
[-C--:B------:R-:W-:Y:S01]  /*0160*/  IABS R13, R7.reuse ;  /* 0x00000007000d7213 */ /* 0x080fe20000000000 */
[----:B------:R-:W-:Y:S01]  /*0170*/  IMAD.MOV R14, RZ, RZ, -R14 ;  /* 0x000000ffff0e7224 */ /* 0x000fe200078e0a0e */
[----:B------:R-:W-:Y:S02]  /*0180*/  IABS R9, R7 ;  /* 0x0000000700097213 */ /* 0x000fe40000000000 */
[----:B------:R-:W0:Y:S03]  /*0190*/  I2F.RP R6, R13 ;  /* 0x0000000d00067306 */ /* 0x000e260000209400 */
[----:B------:R-:W-:-:S05]  /*01a0*/  IMAD.MOV R9, RZ, RZ, -R9 ;  /* 0x000000ffff097224 */ /* 0x000fca00078e0a09 */
[----:B0-----:R-:W0:Y:S02]  /*01b0*/  MUFU.RCP R6, R6 ;  /* 0x0000000600067308 */ /* 0x001e240000001000 */
[----:B0-----:R-:W-:Y:S01]  /*01c0*/  VIADD R10, R6, 0xffffffe ;  /* 0x0ffffffe060a7836 */ /* 0x001fe20000000000 */
[----:B------:R-:W-:-:S05]  /*01d0*/  IABS R6, R2 ;  /* 0x0000000200067213 */ /* 0x000fca0000000000 */
[----:B------:R0:W1:Y:S02]  /*01e0*/  F2I.FTZ.U32.TRUNC.NTZ R11, R10 ;  /* 0x0000000a000b7305 */ /* 0x000064000021f000 */
[----:B0-----:R-:W-:Y:S02]  /*01f0*/  HFMA2 R10, -RZ, RZ, 0, 0 ;  /* 0x00000000ff0a7431 */ /* 0x001fe400000001ff */
[----:B-1----:R-:W-:-:S04]  /*0200*/  IMAD.MOV R12, RZ, RZ, -R11 ;  /* 0x000000ffff0c7224 */ /* 0x002fc800078e0a0b */
[----:B------:R-:W-:-:S04]  /*0210*/  IMAD R15, R12, R13, RZ ;  /* 0x0000000d0c0f7224 */ /* 0x000fc800078e02ff */
[----:B------:R-:W-:Y:S02]  /*0220*/  IMAD.HI.U32 R11, R11, R15, R10 ;  /* 0x0000000f0b0b7227 */ /* 0x000fe400078e000a */
[----:B------:R-:W0:Y:S04]  /*0230*/  I2F.RP R10, R6 ;  /* 0x00000006000a7306 */ /* 0x000e280000209400 */
[----:B------:R-:W-:-:S04]  /*0240*/  IMAD.HI.U32 R11, R11, R8, RZ ;  /* 0x000000080b0b7227 */ /* 0x000fc800078e00ff */
[----:B------:R-:W-:-:S05]  /*0250*/  IMAD R8, R11, R9, R8 ;  /* 0x000000090b087224 */ /* 0x000fca00078e0208 */
[----:B------:R-:W-:Y:S01]  /*0260*/  ISETP.GT.U32.AND P2, PT, R13, R8, PT ;  /* 0x000000080d00720c */ /* 0x000fe20003f44070 */
[----:B0-----:R-:W0:-:S12]  /*0270*/  MUFU.RCP R10, R10 ;  /* 0x0000000a000a7308 */ /* 0x001e180000001000 */
[-C--:B------:R-:W-:Y:S02]  /*0280*/  @!P2 IADD3 R8, PT, PT, R8, -R13.reuse, RZ ;  /* 0x8000000d0808a210 */ /* 0x080fe40007ffe0ff */
[----:B------:R-:W-:Y:S02]  /*0290*/  @!P2 IADD3 R11, PT, PT, R11, 0x1, RZ ;  /* 0x000000010b0ba810 */ /* 0x000fe40007ffe0ff */
[----:B------:R-:W-:Y:S02]  /*02a0*/  ISETP.GE.U32.AND P0, PT, R8, R13, PT ;  /* 0x0000000d0800720c */ /* 0x000fe40003f06070 */
[----:B------:R-:W-:Y:S02]  /*02b0*/  LOP3.LUT R8, R0, R7, RZ, 0x3c, !PT ;  /* 0x0000000700087212 */ /* 0x000fe400078e3cff */
[----:B------:R-:W-:Y:S02]  /*02c0*/  ISETP.NE.AND P2, PT, R7, RZ, PT ;  /* 0x000000ff0700720c */ /* 0x000fe40003f45270 */
[----:B------:R-:W-:Y:S01]  /*02d0*/  ISETP.GE.AND P1, PT, R8, RZ, PT ;  /* 0x000000ff0800720c */ /* 0x000fe20003f26270 */
[----:B0-----:R-:W-:-:S04]  /*02e0*/  VIADD R8, R10, 0xffffffe ;  /* 0x0ffffffe0a087836 */ /* 0x001fc80000000000 */
[----:B------:R0:W1:Y:S02]  /*02f0*/  F2I.FTZ.U32.TRUNC.NTZ R9, R8 ;  /* 0x0000000800097305 */ /* 0x000064000021f000 */
[----:B------:R-:W-:-:S05]  /*0300*/  @P0 VIADD R11, R11, 0x1 ;  /* 0x000000010b0b0836 */ /* 0x000fca0000000000 */
[----:B------:R-:W-:Y:S01]  /*0310*/  MOV R12, R11 ;  /* 0x0000000b000c7202 */ /* 0x000fe20000000f00 */
[----:B0-----:R-:W-:-:S04]  /*0320*/  HFMA2 R8, -RZ, RZ, 0, 0 ;  /* 0x00000000ff087431 */ /* 0x001fc800000001ff */
[----:B------:R-:W-:Y:S01]  /*0330*/  @!P1 IMAD.MOV R12, RZ, RZ, -R12 ;  /* 0x000000ffff0c9224 */ /* 0x000fe200078e0a0c */
[----:B------:R-:W-:Y:S02]  /*0340*/  @!P2 LOP3.LUT R12, RZ, R7, RZ, 0x33, !PT ;  /* 0x00000007ff0ca212 */ /* 0x000fe400078e33ff */
[----:B-1----:R-:W-:-:S03]  /*0350*/  IADD3 R11, PT, PT, RZ, -R9, RZ ;  /* 0x80000009ff0b7210 */ /* 0x002fc60007ffe0ff */
[----:B------:R-:W-:Y:S02]  /*0360*/  IMAD R13, R7, R12, RZ ;  /* 0x0000000c070d7224 */ /* 0x000fe400078e02ff */
[----:B------:R-:W-:Y:S02]  /*0370*/  IMAD R11, R11, R6, RZ ;  /* 0x000000060b0b7224 */ /* 0x000fe400078e02ff */
[----:B------:R-:W-:Y:S02]  /*0380*/  IMAD.IADD R7, R0, 0x1, -R13 ;  /* 0x0000000100077824 */ /* 0x000fe400078e0a0d */
[----:B------:R-:W-:Y:S01]  /*0390*/  IMAD.HI.U32 R8, R9, R11, R8 ;  /* 0x0000000b09087227 */ /* 0x000fe200078e0008 */
[----:B---3--:R-:W-:Y:S02]  /*03a0*/  IADD3 R11, PT, PT, R4, -0x1, RZ ;  /* 0xffffffff040b7810 */ /* 0x008fe40007ffe0ff */
[----:B------:R-:W-:Y:S02]  /*03b0*/  IABS R10, R7 ;  /* 0x00000007000a7213 */ /* 0x000fe40000000000 */
[----:B------:R-:W-:-:S02]  /*03c0*/  LOP3.LUT R7, R7, R2, RZ, 0x3c, !PT ;  /* 0x0000000207077212 */ /* 0x000fc400078e3cff */
[----:B------:R-:W-:Y:S01]  /*03d0*/  MOV R9, R10 ;  /* 0x0000000a00097202 */ /* 0x000fe20000000f00 */
[----:B------:R-:W-:Y:S01]  /*03e0*/  IMAD.MOV.U32 R10, RZ, RZ, R14 ;  /* 0x000000ffff0a7224 */ /* 0x000fe200078e000e */
[----:B------:R-:W-:-:S03]  /*03f0*/  ISETP.GE.AND P1, PT, R7, RZ, PT ;  /* 0x000000ff0700720c */ /* 0x000fc60003f26270 */
[----:B------:R-:W-:-:S04]  /*0400*/  IMAD.HI.U32 R8, R8, R9, RZ ;  /* 0x0000000908087227 */ /* 0x000fc800078e00ff */
[----:B------:R-:W-:-:S05]  /*0410*/  IMAD R9, R8, R10, R9 ;  /* 0x0000000a08097224 */ /* 0x000fca00078e0209 */
[----:B------:R-:W-:-:S13]  /*0420*/  ISETP.GT.U32.AND P2, PT, R6, R9, PT ;  /* 0x000000090600720c */ /* 0x000fda0003f44070 */
[-C--:B------:R-:W-:Y:S01]  /*0430*/  @!P2 IADD3 R9, PT, PT, R9, -R6.reuse, RZ ;  /* 0x800000060909a210 */ /* 0x080fe20007ffe0ff */
[----:B------:R-:W-:Y:S01]  /*0440*/  @!P2 VIADD R8, R8, 0x1 ;  /* 0x000000010808a836 */ /* 0x000fe20000000000 */
[----:B------:R-:W-:Y:S02]  /*0450*/  ISETP.NE.AND P2, PT, R2, RZ, PT ;  /* 0x000000ff0200720c */ /* 0x000fe40003f45270 */
[----:B------:R-:W-:Y:S01]  /*0460*/  ISETP.GE.U32.AND P0, PT, R9, R6, PT ;  /* 0x000000060900720c */ /* 0x000fe20003f06070 */
[----:B------:R-:W-:Y:S02]  /*0470*/  IMAD R6, R12, R4, RZ ;  /* 0x000000040c067224 */ /* 0x000fe400078e02ff */
[----:B------:R-:W-:-:S10]  /*0480*/  HFMA2 R4, -RZ, RZ, 0, 0 ;  /* 0x00000000ff047431 */ /* 0x000fd400000001ff */
[----:B------:R-:W-:-:S05]  /*0490*/  @P0 IADD3 R8, PT, PT, R8, 0x1, RZ ;  /* 0x0000000108080810 */ /* 0x000fca0007ffe0ff */
[----:B------:R-:W-:Y:S01]  /*04a0*/  @!P1 IMAD.MOV R8, RZ, RZ, -R8 ;  /* 0x000000ffff089224 */ /* 0x000fe200078e0a08 */
[----:B------:R-:W-:-:S05]  /*04b0*/  @!P2 LOP3.LUT R8, RZ, R2, RZ, 0x33, !PT ;  /* 0x00000002ff08a212 */ /* 0x000fca00078e33ff */
[----:B------:R-:W-:-:S04]  /*04c0*/  IMAD R7, R2, R8, R13 ;  /* 0x0000000802077224 */ /* 0x000fc800078e020d */
[----:B------:R-:W-:Y:S02]  /*04d0*/  IMAD.IADD R9, R0, 0x1, -R7 ;  /* 0x0000000100097824 */ /* 0x000fe400078e0a07 */
[----:B------:R-:W-:Y:S02]  /*04e0*/  IMAD R7, R5, R6, R8 ;  /* 0x0000000605077224 */ /* 0x000fe400078e0208 */
[----:B------:R-:W-:Y:S02]  /*04f0*/  IMAD R5, R13, R11, R0 ;  /* 0x0000000b0d057224 */ /* 0x000fe400078e0200 */
[----:B------:R-:W-:-:S07]  /*0500*/  IMAD R2, R2, R7, R9 ;  /* 0x0000000702027224 */ /* 0x000fce00078e0209 */
.L_x_4:
[----:B0-----:R-:W0:Y:S01]  /*0510*/  LDC.64 R6, c[0x0][0x380] ;  /* 0x0000e000ff067b82 */ /* 0x001e220000000a00 */
[----:B------:R-:W1:Y:S01]  /*0520*/  LDCU UR6, c[0x0][0x388] ;  /* 0x00007100ff0677ac */ /* 0x000e620008000800 */
[----:B0-----:R-:W2:Y:S04]  /*0530*/  LDG.E R8, desc[UR4][R6.64+0x4] ;  /* 0x0000040406087981 */ /* 0x001ea8000c1e1900 */
[----:B------:R-:W2:Y:S04]  /*0540*/  LDG.E R9, desc[UR4][R6.64+0x8] ;  /* 0x0000080406097981 */ /* 0x000ea8000c1e1900 */
[----:B------:R-:W3:Y:S01]  /*0550*/  LDG.E R11, desc[UR4][R6.64] ;  /* 0x00000004060b7981 */ /* 0x000ee2000c1e1900 */
[----:B------:R-:W-:Y:S01]  /*0560*/  VIADD R4, R4, 0x1 ;  /* 0x0000000104047836 */ /* 0x000fe20000000000 */
[----:B------:R-:W-:-:S04]  /*0570*/  MOV R15, R2 ;  /* 0x00000002000f7202 */ /* 0x000fc80000000f00 */
[----:B-1----:R-:W-:Y:S01]  /*0580*/  ISETP.NE.AND P0, PT, R4, UR6, PT ;  /* 0x0000000604007c0c */ /* 0x002fe2000bf05270 */
[----:B--2---:R-:W-:-:S04]  /*0590*/  IMAD R12, R8, R9, RZ ;  /* 0x00000009080c7224 */ /* 0x004fc800078e02ff */
[----:B---3--:R-:W-:-:S05]  /*05a0*/  IMAD R13, R12, R11, RZ ;  /* 0x0000000b0c0d7224 */ /* 0x008fca00078e02ff */
[----:B------:R-:W-:-:S13]  /*05b0*/  ISETP.GE.AND P1, PT, R13, 0x1, PT ;  /* 0x000000010d00780c */ /* 0x000fda0003f26270 */
[----:B------:R-:W-:Y:S05]  /*05c0*/  @!P1 BRA `(.L_x_0) ;  /* 0x0000000000549947 */ /* 0x000fea0003800000 */
[----:B------:R-:W0:Y:S01]  /*05d0*/  LDC.64 R8, c[0x0][0x390] ;  /* 0x0000e400ff087b82 */ /* 0x000e220000000a00 */
[----:B------:R-:W-:Y:S01]  /*05e0*/  IMAD.MOV.U32 R14, RZ, RZ, -0x800000 ;  /* 0xff800000ff0e7424 */ /* 0x000fe200078e00ff */
[----:B------:R-:W-:Y:S01]  /*05f0*/  MOV R16, RZ ;  /* 0x000000ff00107202 */ /* 0x000fe20000000f00 */
[----:B------:R-:W-:Y:S01]  /*0600*/  IMAD.MOV.U32 R17, RZ, RZ, R5 ;  /* 0x000000ffff117224 */ /* 0x000fe200078e0005 */
[----:B------:R-:W-:-:S04]  /*0610*/  MOV R15, R2 ;  /* 0x00000002000f7202 */ /* 0x000fc80000000f00 */
[----:B------:R-:W1:Y:S03]  /*0620*/  LDC.64 R6, c[0x0][0x398] ;  /* 0x0000e600ff067b82 */ /* 0x000e660000000a00 */
.L_x_3:
[----:B0-----:R-:W-:-:S05]  /*0630*/  IMAD.WIDE R10, R17, 0x4, R8 ;  /* 0x00000004110a7825 */ /* 0x001fca00078e0208 */
[----:B------:R-:W2:Y:S01]  /*0640*/  LDG.E R19, desc[UR4][R10.64] ;  /* 0x000000040a137981 */ /* 0x000ea2000c1e1900 */
[----:B------:R-:W-:Y:S01]  /*0650*/  IMAD.IADD R16, R12, 0x1, R16 ;  /* 0x000000010c107824 */ /* 0x000fe200078e0210 */
[----:B------:R-:W-:Y:S04]  /*0660*/  BSSY.RECONVERGENT B0, `(.L_x_1) ;  /* 0x0000009000007945 */ /* 0x000fe80003800200 */
[----:B------:R-:W-:Y:S02]  /*0670*/  ISETP.GE.AND P1, PT, R16, R13, PT ;  /* 0x0000000d1000720c */ /* 0x000fe40003f26270 */
[----:B--2---:R-:W-:-:S13]  /*0680*/  FSETP.GT.AND P2, PT, R19, R14, PT ;  /* 0x0000000e1300720b */ /* 0x004fda0003f44000 */
[----:B------:R-:W-:Y:S05]  /*0690*/  @!P2 BRA `(.L_x_2) ;  /* 0x000000000014a947 */ /* 0x000fea0003800000 */
[----:B-1----:R-:W-:-:S06]  /*06a0*/  IMAD.WIDE R10, R17, 0x4, R6 ;  /* 0x00000004110a7825 */ /* 0x002fcc00078e0206 */
[----:B------:R-:W2:Y:S02]  /*06b0*/  LDG.E R10, desc[UR4][R10.64] ;  /* 0x000000040a0a7981 */ /* 0x000ea4000c1e1900 */
[----:B--2---:R-:W-:-:S13]  /*06c0*/  FSETP.NEU.AND P2, PT, R10, RZ, PT ;  /* 0x000000ff0a00720b */ /* 0x004fda0003f4d000 */
[----:B------:R-:W-:Y:S01]  /*06d0*/  @!P2 MOV R14, R19 ;  /* 0x00000013000ea202 */ /* 0x000fe20000000f00 */
[----:B------:R-:W-:-:S07]  /*06e0*/  @!P2 IMAD.MOV.U32 R15, RZ, RZ, R17 ;  /* 0x000000ffff0fa224 */ /* 0x000fce00078e0011 */
.L_x_2:
[----:B------:R-:W-:Y:S05]  /*06f0*/  BSYNC.RECONVERGENT B0 ;  /* 0x0000000000007941 */ /* 0x000fea0003800200 */
.L_x_1:
[----:B------:R-:W-:Y:S01]  /*0700*/  IADD3 R17, PT, PT, R12, R17, RZ ;  /* 0x000000110c117210 */ /* 0x000fe20007ffe0ff */
[----:B------:R-:W-:Y:S06]  /*0710*/  @!P1 BRA `(.L_x_3) ;  /* 0xfffffffc00c49947 */ /* 0x000fec000383ffff */
.L_x_0:
[----:B-1----:R-:W0:Y:S08]  /*0720*/  LDC.64 R6, c[0x0][0x390] ;  /* 0x0000e400ff067b82 */ /* 0x002e300000000a00 */
[----:B------:R-:W1:Y:S01]  /*0730*/  LDC.64 R8, c[0x0][0x398] ;  /* 0x0000e600ff087b82 */ /* 0x000e620000000a00 */
[----:B0-----:R-:W-:-:S06]  /*0740*/  IMAD.WIDE R6, R15, 0x4, R6 ;  /* 0x000000040f067825 */ /* 0x001fcc00078e0206 */
[----:B------:R-:W2:Y:S01]  /*0750*/  LDG.E R7, desc[UR4][R6.64] ;  /* 0x0000000406077981 */ /* 0x000ea2000c1e1900 */
[----:B-1----:R-:W-:-:S05]  /*0760*/  IMAD.WIDE R8, R15, 0x4, R8 ;  /* 0x000000040f087825 */ /* 0x002fca00078e0208 */
[----:B--2---:R0:W-:Y:S01]  /*0770*/  STG.E desc[UR4][R8.64], R7 ;  /* 0x0000000708007986 */ /* 0x0041e2000c101904 */
[----:B------:R-:W-:Y:S05]  /*0780*/  @P0 BRA `(.L_x_4) ;  /* 0xfffffffc00600947 */ /* 0x000fea000383ffff */
[----:B------:R-:W1:Y:S02]  /*0790*/  LDC.64 R4, c[0x0][0x380] ;  /* 0x0000e000ff047b82 */ /* 0x000e640000000a00 */
[----:B-1----:R-:W2:Y:S01]  /*07a0*/  LDG.E R5, desc[UR4][R4.64+0xc] ;  /* 0x00000c0404057981 */ /* 0x002ea2000c1e1900 */
[----:B------:R-:W-:-:S05]  /*07b0*/  IMAD.IADD R0, R3, 0x1, R0 ;  /* 0x0000000103007824 */ /* 0x000fca00078e0200 */
[----:B--2---:R-:W-:-:S13]  /*07c0*/  ISETP.GE.AND P0, PT, R0, R5, PT ;  /* 0x000000050000720c */ /* 0x004fda0003f06270 */
[----:B------:R-:W-:Y:S05]  /*07d0*/  @!P0 BRA `(.L_x_5) ;  /* 0xfffffff800448947 */ /* 0x000fea000383ffff */
[----:B------:R-:W-:Y:S05]  /*07e0*/  EXIT ;  /* 0x000000000000794d */ /* 0x000fea0003800000 */
.L_x_6:
[----:B------:R-:W-:-:S00]  /*07f0*/  BRA `(.L_x_6) ;  /* 0xfffffffc00fc7947 */ /* 0x000fc0000383ffff */
[----:B------:R-:W-:-:S00]  /*0800*/  NOP ;  /* 0x0000000000007918 */ /* 0x000fc00000000000 */
[----:B------:R-:W-:-:S00]  /*0810*/  NOP ;  /* 0x0000000000007918 */ /* 0x000fc00000000000 */
[----:B------:R-:W-:-:S00]  /*0820*/  NOP ;  /* 0x0000000000007918 */ /* 0x000fc00000000000 */
[----:B------:R-:W-:-:S00]  /*0830*/  NOP ;  /* 0x0000000000007918 */ /* 0x000fc00000000000 */
[----:B------:R-:W-:-:S00]  /*0840*/  NOP ;  /* 0x0000000000007918 */ /* 0x000fc00000000000 */
[----:B------:R-:W-:-:S00]  /*0850*/  NOP ;  /* 0x0000000000007918 */ /* 0x000fc00000000000 */
[----:B------:R-:W-:-:S00]  /*0860*/  NOP ;  /* 0x0000000000007918 */ /* 0x000fc00000000000 */
[----:B------:R-:W-:-:S00]  /*0870*/  NOP ;  /* 0x0000000000007918 */ /* 0x000fc00000000000 */
.L_x_7:


//--------------------- .nv.shared.reserved.0     --------------------------
	.section	.nv.shared.reserved.0,"aw",@nobits
	.weak		__nv_reservedSMEM_offset_0_alias
	.size		__nv_reservedSMEM_offset_0_alias, 0, 64
	.other		__nv_reservedSMEM_offset_0_alias,@"STO_CUDA_RESERVED_SHARED STV_DEFAULT"
__nv_reservedSMEM_offset_0_alias:
	.zero		0
	.zero		64


//--------------------- .nv.constant0.activation  --------------------------
	.section	.nv.constant0.activation,"a",@progbits
	.sectionflags	@""
	.align	4
.nv.constant0.activation:
	.zero		928


//--------------------- SYMBOLS --------------------------

	.type		.nv.reservedSmem.offset0,@object
	.size		.nv.reservedSmem.offset0,0x4
